	.headerflags	@"EF_CUDA_TEXMODE_UNIFIED EF_CUDA_64BIT_ADDRESS EF_CUDA_ACCELERATORS EF_CUDA_SM90 EF_CUDA_VIRTUAL_SM(EF_CUDA_SM90)"
	.elftype	@"ET_EXEC"


//--------------------- .nv.info                  --------------------------
	.section	.nv.info,"",@"SHT_CUDA_INFO"
	.align	4


	//----- nvinfo : EIATTR_REGCOUNT
	.align		4
        /*0000*/ 	.byte	0x04, 0x2f
        /*0002*/ 	.short	(.L_3 - .L_2)
	.align		4
.L_2:
        /*0004*/ 	.word	index@(triton_poi_fused__native_batch_norm_legit_no_training_cat_relu_39)
        /*0008*/ 	.word	0x0000001e


	//----- nvinfo : EIATTR_MIN_STACK_SIZE
	.align		4
.L_3:
        /*000c*/ 	.byte	0x04, 0x12
        /*000e*/ 	.short	(.L_5 - .L_4)
	.align		4
.L_4:
        /*0010*/ 	.word	index@(triton_poi_fused__native_batch_norm_legit_no_training_cat_relu_39)
        /*0014*/ 	.word	0x00000000


	//----- nvinfo : EIATTR_FRAME_SIZE
	.align		4
.L_5:
        /*0018*/ 	.byte	0x04, 0x11
        /*001a*/ 	.short	(.L_7 - .L_6)
	.align		4
.L_6:
        /*001c*/ 	.word	index@(triton_poi_fused__native_batch_norm_legit_no_training_cat_relu_39)
        /*0020*/ 	.word	0x00000000


	//----- nvinfo : EIATTR_MIN_STACK_SIZE
	.align		4
.L_7:
        /*0024*/ 	.byte	0x04, 0x12
        /*0026*/ 	.short	(.L_9 - .L_8)
	.align		4
.L_8:
        /*0028*/ 	.word	index@(triton_poi_fused__native_batch_norm_legit_no_training_cat_relu_39)
        /*002c*/ 	.word	0x00000000
.L_9:


//--------------------- .nv.info.triton_poi_fused__native_batch_norm_legit_no_training_cat_relu_39 --------------------------
	.section	.nv.info.triton_poi_fused__native_batch_norm_legit_no_training_cat_relu_39,"",@"SHT_CUDA_INFO"
	.sectionflags	@""
	.align	4


	//----- nvinfo : EIATTR_CUDA_API_VERSION
	.align		4
        /*0000*/ 	.byte	0x04, 0x37
        /*0002*/ 	.short	(.L_11 - .L_10)
.L_10:
        /*0004*/ 	.word	0x0000007c


	//----- nvinfo : EIATTR_KPARAM_INFO
	.align		4
.L_11:
        /*0008*/ 	.byte	0x04, 0x17
        /*000a*/ 	.short	(.L_13 - .L_12)
.L_12:
        /*000c*/ 	.word	0x00000000
        /*0010*/ 	.short	0x0008
        /*0012*/ 	.short	0x0040
        /*0014*/ 	.byte	0x00, 0xf0, 0x11, 0x00


	//----- nvinfo : EIATTR_KPARAM_INFO
	.align		4
.L_13:
        /*0018*/ 	.byte	0x04, 0x17
        /*001a*/ 	.short	(.L_15 - .L_14)
.L_14:
        /*001c*/ 	.word	0x00000000
        /*0020*/ 	.short	0x0007
        /*0022*/ 	.short	0x0038
        /*0024*/ 	.byte	0x00, 0xf4, 0x21, 0x00


	//----- nvinfo : EIATTR_KPARAM_INFO
	.align		4
.L_15:
        /*0028*/ 	.byte	0x04, 0x17
        /*002a*/ 	.short	(.L_17 - .L_16)
.L_16:
        /*002c*/ 	.word	0x00000000
        /*0030*/ 	.short	0x0006
        /*0032*/ 	.short	0x0030
        /*0034*/ 	.byte	0x00, 0xf4, 0x21, 0x00


	//----- nvinfo : EIATTR_KPARAM_INFO
	.align		4
.L_17:
        /*0038*/ 	.byte	0x04, 0x17
        /*003a*/ 	.short	(.L_19 - .L_18)
.L_18:
        /*003c*/ 	.word	0x00000000
        /*0040*/ 	.short	0x0005
        /*0042*/ 	.short	0x0028
        /*0044*/ 	.byte	0x00, 0xf4, 0x21, 0x00


	//----- nvinfo : EIATTR_KPARAM_INFO
	.align		4
.L_19:
        /*0048*/ 	.byte	0x04, 0x17
        /*004a*/ 	.short	(.L_21 - .L_20)
.L_20:
        /*004c*/ 	.word	0x00000000
        /*0050*/ 	.short	0x0004
        /*0052*/ 	.short	0x0020
        /*0054*/ 	.byte	0x00, 0xf4, 0x21, 0x00


	//----- nvinfo : EIATTR_KPARAM_INFO
	.align		4
.L_21:
        /*0058*/ 	.byte	0x04, 0x17
        /*005a*/ 	.short	(.L_23 - .L_22)
.L_22:
        /*005c*/ 	.word	0x00000000
        /*0060*/ 	.short	0x0003
        /*0062*/ 	.short	0x0018
        /*0064*/ 	.byte	0x00, 0xf4, 0x21, 0x00


	//----- nvinfo : EIATTR_KPARAM_INFO
	.align		4
.L_23:
        /*0068*/ 	.byte	0x04, 0x17
        /*006a*/ 	.short	(.L_25 - .L_24)
.L_24:
        /*006c*/ 	.word	0x00000000
        /*0070*/ 	.short	0x0002
        /*0072*/ 	.short	0x0010
        /*0074*/ 	.byte	0x00, 0xf4, 0x21, 0x00


	//----- nvinfo : EIATTR_KPARAM_INFO
	.align		4
.L_25:
        /*0078*/ 	.byte	0x04, 0x17
        /*007a*/ 	.short	(.L_27 - .L_26)
.L_26:
        /*007c*/ 	.word	0x00000000
        /*0080*/ 	.short	0x0001
        /*0082*/ 	.short	0x0008
        /*0084*/ 	.byte	0x00, 0xf4, 0x21, 0x00


	//----- nvinfo : EIATTR_KPARAM_INFO
	.align		4
.L_27:
        /*0088*/ 	.byte	0x04, 0x17
        /*008a*/ 	.short	(.L_29 - .L_28)
.L_28:
        /*008c*/ 	.word	0x00000000
        /*0090*/ 	.short	0x0000
        /*0092*/ 	.short	0x0000
        /*0094*/ 	.byte	0x00, 0xf4, 0x21, 0x00


	//----- nvinfo : EIATTR_SPARSE_MMA_MASK
	.align		4
.L_29:
        /*0098*/ 	.byte	0x03, 0x50
        /*009a*/ 	.short	0x0000


	//----- nvinfo : EIATTR_MAXREG_COUNT
	.align		4
        /*009c*/ 	.byte	0x03, 0x1b
        /*009e*/ 	.short	0x00ff


	//----- nvinfo : EIATTR_EXIT_INSTR_OFFSETS
	.align		4
        /*00a0*/ 	.byte	0x04, 0x1c
        /*00a2*/ 	.short	(.L_31 - .L_30)


	//   ....[0]....
.L_30:
        /*00a4*/ 	.word	0x00000620


	//----- nvinfo : EIATTR_REQNTID
	.align		4
.L_31:
        /*00a8*/ 	.byte	0x04, 0x10
        /*00aa*/ 	.short	(.L_33 - .L_32)
.L_32:
        /*00ac*/ 	.word	0x00000080
        /*00b0*/ 	.word	0x00000001
        /*00b4*/ 	.word	0x00000001


	//----- nvinfo : EIATTR_CBANK_PARAM_SIZE
	.align		4
.L_33:
        /*00b8*/ 	.byte	0x03, 0x19
        /*00ba*/ 	.short	0x0044


	//----- nvinfo : EIATTR_PARAM_CBANK
	.align		4
        /*00bc*/ 	.byte	0x04, 0x0a
        /*00be*/ 	.short	(.L_35 - .L_34)
	.align		4
.L_34:
        /*00c0*/ 	.word	index@(.nv.constant0.triton_poi_fused__native_batch_norm_legit_no_training_cat_relu_39)
        /*00c4*/ 	.short	0x0210
        /*00c6*/ 	.short	0x0044


	//----- nvinfo : EIATTR_SW_WAR
	.align		4
.L_35:
        /*00c8*/ 	.byte	0x04, 0x36
        /*00ca*/ 	.short	(.L_37 - .L_36)
.L_36:
        /*00cc*/ 	.word	0x00000008
.L_37:


//--------------------- .nv.callgraph             --------------------------
	.section	.nv.callgraph,"",@"SHT_CUDA_CALLGRAPH"
	.align	4
	.sectionentsize	8
	.align		4
        /*0000*/ 	.word	0x00000000
	.align		4
        /*0004*/ 	.word	0xffffffff
	.align		4
        /*0008*/ 	.word	0x00000000
	.align		4
        /*000c*/ 	.word	0xfffffffe
	.align		4
        /*0010*/ 	.word	0x00000000
	.align		4
        /*0014*/ 	.word	0xfffffffd
	.align		4
        /*0018*/ 	.word	0x00000000
	.align		4
        /*001c*/ 	.word	0xfffffffc


//--------------------- .nv.constant4             --------------------------
	.section	.nv.constant4,"a",@progbits
	.align	8
	.align		8
.nv.constant4:
        /*0000*/ 	.dword	_$_str
	.align		8
        /*0008*/ 	.dword	_$_str_$_2


//--------------------- .text.triton_poi_fused__native_batch_norm_legit_no_training_cat_relu_39 --------------------------
	.section	.text.triton_poi_fused__native_batch_norm_legit_no_training_cat_relu_39,"ax",@progbits
	.align	128
        .global         triton_poi_fused__native_batch_norm_legit_no_training_cat_relu_39
        .type           triton_poi_fused__native_batch_norm_legit_no_training_cat_relu_39,@function
        .size           triton_poi_fused__native_batch_norm_legit_no_training_cat_relu_39,(.L_x_1 - triton_poi_fused__native_batch_norm_legit_no_training_cat_relu_39)
        .other          triton_poi_fused__native_batch_norm_legit_no_training_cat_relu_39,@"STO_CUDA_ENTRY STV_DEFAULT"
triton_poi_fused__native_batch_norm_legit_no_training_cat_relu_39:
.text.triton_poi_fused__native_batch_norm_legit_no_training_cat_relu_39:
[----:B------:R-:W-:Y:S01]  /*0000*/  LDC R1, c[0x0][0x28] ;  /* 0x00000a00ff017b82 */ /* 0x000fe20000000800 */
[----:B------:R-:W1:Y:S07]  /*0010*/  S2R R0, SR_TID.X ;  /* 0x0000000000007919 */ /* 0x000e6e0000002100 */
[----:B------:R-:W2:Y:S01]  /*0020*/  LDC.64 R6, c[0x0][0x228] ;  /* 0x00008a00ff067b82 */ /* 0x000ea20000000a00 */
[----:B------:R-:W-:Y:S01]  /*0030*/  ULDC.64 UR4, c[0x0][0x208] ;  /* 0x0000820000047ab9 */ /* 0x000fe20000000a00 */
[----:B------:R-:W-:Y:S01]  /*0040*/  ULDC.64 UR6, c[0x0][0x218] ;  /* 0x0000860000067ab9 */ /* 0x000fe20000000a00 */
[----:B------:R-:W3:Y:S05]  /*0050*/  S2R R3, SR_CTAID.X ;  /* 0x0000000000037919 */ /* 0x000eea0000002500 */
[----:B------:R-:W4:Y:S08]  /*0060*/  LDC.64 R14, c[0x0][0x220] ;  /* 0x00008800ff0e7b82 */ /* 0x000f300000000a00 */
[----:B------:R-:W5:Y:S01]  /*0070*/  LDC.64 R22, c[0x0][0x230] ;  /* 0x00008c00ff167b82 */ /* 0x000f620000000a00 */
[----:B-1----:R-:W-:-:S05]  /*0080*/  IMAD.SHL.U32 R0, R0, 0x4, RZ ;  /* 0x0000000400007824 */ /* 0x002fca00078e00ff */
[----:B------:R-:W-:-:S05]  /*0090*/  LOP3.LUT R0, R0, 0x1fc, RZ, 0xc0, !PT ;  /* 0x000001fc00007812 */ /* 0x000fca00078ec0ff */
[----:B---3--:R-:W-:-:S04]  /*00a0*/  IMAD R0, R3, 0x200, R0 ;  /* 0x0000020003007824 */ /* 0x008fc800078e0200 */
[----:B------:R-:W-:Y:S01]  /*00b0*/  IMAD.HI R10, R0, 0x2e8ba2e9, RZ ;  /* 0x2e8ba2e9000a7827 */ /* 0x000fe200078e02ff */
[----:B------:R-:W-:-:S04]  /*00c0*/  SHF.R.S32.HI R3, RZ, 0x1f, R0 ;  /* 0x0000001fff037819 */ /* 0x000fc80000011400 */
[----:B------:R-:W-:-:S04]  /*00d0*/  LEA.HI R8, R3, R0, RZ, 0x4 ;  /* 0x0000000003087211 */ /* 0x000fc800078f20ff */
[----:B------:R-:W-:-:S05]  /*00e0*/  SHF.R.S32.HI R3, RZ, 0x4, R8 ;  /* 0x00000004ff037819 */ /* 0x000fca0000011408 */
[----:B------:R-:W-:-:S05]  /*00f0*/  IMAD.HI R2, R3, 0x2e8ba2e9, RZ ;  /* 0x2e8ba2e903027827 */ /* 0x000fca00078e02ff */
[----:B------:R-:W-:-:S04]  /*0100*/  SHF.R.U32.HI R5, RZ, 0x1f, R2 ;  /* 0x0000001fff057819 */ /* 0x000fc80000011602 */
[----:B------:R-:W-:Y:S02]  /*0110*/  LEA.HI.SX32 R2, R2, R5, 0x19 ;  /* 0x0000000502027211 */ /* 0x000fe400078fcaff */
[----:B------:R-:W-:Y:S01]  /*0120*/  SHF.R.U32.HI R11, RZ, 0x1f, R10 ;  /* 0x0000001fff0b7819 */ /* 0x000fe2000001160a */
[----:B------:R-:W1:Y:S02]  /*0130*/  LDC.64 R4, c[0x0][0x210] ;  /* 0x00008400ff047b82 */ /* 0x000e640000000a00 */
[----:B------:R-:W-:-:S04]  /*0140*/  IMAD R3, R2, -0x2c0, R3 ;  /* 0xfffffd4002037824 */ /* 0x000fc800078e0203 */
[----:B--2---:R-:W-:-:S05]  /*0150*/  IMAD.WIDE R6, R3, 0x4, R6 ;  /* 0x0000000403067825 */ /* 0x004fca00078e0206 */
[----:B------:R2:W3:Y:S01]  /*0160*/  LDG.E.EL R2, desc[UR4][R6.64] ;  /* 0x0000000406027981 */ /* 0x0004e2000c2e1900 */
[----:B------:R-:W-:Y:S02]  /*0170*/  LEA.HI.SX32 R11, R10, R11, 0x15 ;  /* 0x0000000b0a0b7211 */ /* 0x000fe400078faaff */
[----:B------:R-:W-:Y:S01]  /*0180*/  LOP3.LUT R9, R8, 0xfffffff0, RZ, 0xc0, !PT ;  /* 0xfffffff008097812 */ /* 0x000fe200078ec0ff */
[C---:B------:R-:W-:Y:S01]  /*0190*/  IMAD.SHL.U32 R8, R3.reuse, 0x10, RZ ;  /* 0x0000001003087824 */ /* 0x040fe200078e00ff */
[----:B------:R-:W-:Y:S01]  /*01a0*/  ISETP.GE.AND P2, PT, R3, 0x2a0, PT ;  /* 0x000002a00300780c */ /* 0x000fe20003f46270 */
[C---:B------:R-:W-:Y:S02]  /*01b0*/  IMAD.SHL.U32 R10, R11.reuse, 0x200, RZ ;  /* 0x000002000b0a7824 */ /* 0x040fe400078e00ff */
[----:B------:R-:W-:Y:S02]  /*01c0*/  IMAD.IADD R9, R0, 0x1, -R9 ;  /* 0x0000000100097824 */ /* 0x000fe400078e0a09 */
[----:B--2---:R-:W-:Y:S01]  /*01d0*/  IMAD R6, R11, -0x2c00, R0 ;  /* 0xffffd4000b067824 */ /* 0x004fe200078e0200 */
[----:B------:R-:W-:-:S02]  /*01e0*/  SHF.R.S32.HI R13, RZ, 0x1f, R10 ;  /* 0x0000001fff0d7819 */ /* 0x000fc4000001140a */
[----:B------:R-:W-:Y:S01]  /*01f0*/  IADD3 R10, P0, P1, R8, R9, R10 ;  /* 0x00000009080a7210 */ /* 0x000fe2000791e00a */
[----:B------:R-:W-:Y:S01]  /*0200*/  IMAD R25, R11, 0x2a00, R6 ;  /* 0x00002a000b197824 */ /* 0x000fe200078e0206 */
[----:B------:R-:W-:Y:S02]  /*0210*/  SHF.R.S32.HI R9, RZ, 0x1f, R9 ;  /* 0x0000001fff097819 */ /* 0x000fe40000011409 */
[----:B------:R-:W-:Y:S02]  /*0220*/  CS2R R6, SRZ ;  /* 0x0000000000067805 */ /* 0x000fe4000001ff00 */
[----:B------:R-:W-:Y:S01]  /*0230*/  SHF.R.S32.HI R8, RZ, 0x1f, R8 ;  /* 0x0000001fff087819 */ /* 0x000fe20000011408 */
[----:B-1----:R-:W-:Y:S01]  /*0240*/  IMAD.WIDE R24, R25, 0x4, R4 ;  /* 0x0000000419187825 */ /* 0x002fe200078e0204 */
[----:B------:R-:W-:Y:S02]  /*0250*/  CS2R R4, SRZ ;  /* 0x0000000000047805 */ /* 0x000fe4000001ff00 */
[----:B------:R-:W-:-:S02]  /*0260*/  IADD3.X R9, R8, R9, R13, P0, P1 ;  /* 0x0000000908097210 */ /* 0x000fc400007e240d */
[C---:B------:R-:W-:Y:S01]  /*0270*/  LEA R16, P0, R10.reuse, UR6, 0x2 ;  /* 0x000000060a107c11 */ /* 0x040fe2000f8010ff */
[----:B------:R-:W1:Y:S03]  /*0280*/  LDC.64 R12, c[0x0][0x238] ;  /* 0x00008e00ff0c7b82 */ /* 0x000e660000000a00 */
[----:B------:R-:W-:Y:S02]  /*0290*/  LEA.HI.X R17, R10, UR7, R9, 0x2, P0 ;  /* 0x000000070a117c11 */ /* 0x000fe400080f1409 */
[----:B------:R-:W-:Y:S02]  /*02a0*/  CS2R R8, SRZ ;  /* 0x0000000000087805 */ /* 0x000fe4000001ff00 */
[C---:B------:R-:W-:Y:S02]  /*02b0*/  ISETP.GT.AND P0, PT, R3.reuse, 0x29f, PT ;  /* 0x0000029f0300780c */ /* 0x040fe40003f04270 */
[----:B------:R-:W-:Y:S01]  /*02c0*/  CS2R R10, SRZ ;  /* 0x00000000000a7805 */ /* 0x000fe2000001ff00 */
[----:B----4-:R-:W-:-:S05]  /*02d0*/  IMAD.WIDE R20, R3, 0x4, R14 ;  /* 0x0000000403147825 */ /* 0x010fca00078e020e */
[----:B------:R-:W2:Y:S01]  /*02e0*/  @!P2 LDG.E.128 R8, desc[UR4][R24.64] ;  /* 0x000000041808a981 */ /* 0x000ea2000c1e1d00 */
[----:B-----5:R-:W-:-:S03]  /*02f0*/  IMAD.WIDE R22, R3, 0x4, R22 ;  /* 0x0000000403167825 */ /* 0x020fc600078e0216 */
[----:B------:R-:W4:Y:S04]  /*0300*/  LDG.E.EL R14, desc[UR4][R20.64] ;  /* 0x00000004140e7981 */ /* 0x000f28000c2e1900 */
[----:B------:R5:W4:Y:S01]  /*0310*/  @P0 LDG.E.128 R4, desc[UR4][R16.64+-0xa800] ;  /* 0xff58000410040981 */ /* 0x000b22000c1e1d00 */
[----:B-1----:R-:W-:-:S03]  /*0320*/  IMAD.WIDE R18, R3, 0x4, R12 ;  /* 0x0000000403127825 */ /* 0x002fc600078e020c */
[----:B------:R-:W4:Y:S01]  /*0330*/  LDG.E.EL R15, desc[UR4][R22.64] ;  /* 0x00000004160f7981 */ /* 0x000f22000c2e1900 */
[----:B------:R-:W1:Y:S03]  /*0340*/  LDC.64 R12, c[0x0][0x240] ;  /* 0x00009000ff0c7b82 */ /* 0x000e660000000a00 */
[----:B------:R-:W4:Y:S01]  /*0350*/  LDG.E.EL R18, desc[UR4][R18.64] ;  /* 0x0000000412127981 */ /* 0x000f22000c2e1900 */
[----:B-----5:R-:W-:Y:S02]  /*0360*/  IMAD.MOV.U32 R16, RZ, RZ, 0x3e800000 ;  /* 0x3e800000ff107424 */ /* 0x020fe400078e00ff */
[----:B-1----:R-:W-:-:S04]  /*0370*/  IMAD.WIDE R12, R0, 0x4, R12 ;  /* 0x00000004000c7825 */ /* 0x002fc800078e020c */
[----:B---3--:R-:W-:Y:S02]  /*0380*/  FADD R26, R2, 9.9999997473787516356e-06 ;  /* 0x3727c5ac021a7421 */ /* 0x008fe40000000000 */
[----:B------:R-:W1:Y:S02]  /*0390*/  LDC.64 R2, c[0x0][0x248] ;  /* 0x00009200ff027b82 */ /* 0x000e640000000a00 */
[----:B------:R-:W3:Y:S02]  /*03a0*/  MUFU.SQRT R27, R26 ;  /* 0x0000001a001b7308 */ /* 0x000ee40000002000 */
[C---:B---3--:R-:W-:Y:S02]  /*03b0*/  FSETP.GT.AND P1, PT, R27.reuse, 8.50705917302346158658e+37, PT ;  /* 0x7e8000001b00780b */ /* 0x048fe40003f24000 */
[----:B------:R-:W-:-:S11]  /*03c0*/  FSETP.GEU.AND P3, PT, R27, 1.175494350822287508e-38, PT ;  /* 0x008000001b00780b */ /* 0x000fd60003f6e000 */
[----:B------:R-:W-:-:S04]  /*03d0*/  @P1 FMUL R27, R27, 0.25 ;  /* 0x3e8000001b1b1820 */ /* 0x000fc80000400000 */
[----:B------:R-:W-:-:S06]  /*03e0*/  @!P3 FMUL R27, R27, 16777216 ;  /* 0x4b8000001b1bb820 */ /* 0x000fcc0000400000 */
[----:B------:R-:W3:Y:S01]  /*03f0*/  MUFU.RCP R27, R27 ;  /* 0x0000001b001b7308 */ /* 0x000ee20000001000 */
[----:B------:R-:W-:Y:S02]  /*0400*/  FSEL R16, R16, 1, P1 ;  /* 0x3f80000010107808 */ /* 0x000fe40000800000 */
[----:B--2---:R-:W-:Y:S02]  /*0410*/  SEL R11, R11, RZ, !P2 ;  /* 0x000000ff0b0b7207 */ /* 0x004fe40005000000 */
[----:B------:R-:W-:Y:S01]  /*0420*/  SEL R9, R9, RZ, !P2 ;  /* 0x000000ff09097207 */ /* 0x000fe20005000000 */
[----:B------:R-:W-:Y:S01]  /*0430*/  @!P3 FMUL R16, R16, 16777216 ;  /* 0x4b8000001010b820 */ /* 0x000fe20000400000 */
[----:B------:R-:W-:Y:S02]  /*0440*/  SEL R10, R10, RZ, !P2 ;  /* 0x000000ff0a0a7207 */ /* 0x000fe40005000000 */
[----:B----4-:R-:W-:Y:S02]  /*0450*/  @P2 SEL R11, R7, RZ, P0 ;  /* 0x000000ff070b2207 */ /* 0x010fe40000000000 */
[----:B------:R-:W-:-:S02]  /*0460*/  @P2 SEL R9, R5, RZ, P0 ;  /* 0x000000ff05092207 */ /* 0x000fc40000000000 */
[----:B------:R-:W-:Y:S02]  /*0470*/  SEL R8, R8, RZ, !P2 ;  /* 0x000000ff08087207 */ /* 0x000fe40005000000 */
[----:B------:R-:W-:Y:S02]  /*0480*/  @P2 SEL R10, R6, RZ, P0 ;  /* 0x000000ff060a2207 */ /* 0x000fe40000000000 */
[----:B------:R-:W-:Y:S01]  /*0490*/  @P2 SEL R8, R4, RZ, P0 ;  /* 0x000000ff04082207 */ /* 0x000fe20000000000 */
[----:B---3--:R-:W-:Y:S01]  /*04a0*/  FMUL R27, R27, R16 ;  /* 0x000000101b1b7220 */ /* 0x008fe20000400000 */
[C---:B------:R-:W-:Y:S01]  /*04b0*/  FADD R16, -R14.reuse, R11 ;  /* 0x0000000b0e107221 */ /* 0x040fe20000000100 */
[C---:B------:R-:W-:Y:S01]  /*04c0*/  FADD R4, -R14.reuse, R9 ;  /* 0x000000090e047221 */ /* 0x040fe20000000100 */
[C---:B------:R-:W-:Y:S01]  /*04d0*/  FADD R6, -R14.reuse, R10 ;  /* 0x0000000a0e067221 */ /* 0x040fe20000000100 */
[----:B------:R-:W-:Y:S01]  /*04e0*/  FADD R14, -R14, R8 ;  /* 0x000000080e0e7221 */ /* 0x000fe20000000100 */
[C---:B------:R-:W-:Y:S01]  /*04f0*/  FMUL R5, R27.reuse, R16 ;  /* 0x000000101b057220 */ /* 0x040fe20000400000 */
[C---:B------:R-:W-:Y:S01]  /*0500*/  FMUL R4, R27.reuse, R4 ;  /* 0x000000041b047220 */ /* 0x040fe20000400000 */
[C---:B------:R-:W-:Y:S01]  /*0510*/  FMUL R7, R27.reuse, R6 ;  /* 0x000000061b077220 */ /* 0x040fe20000400000 */
[----:B------:R-:W-:Y:S01]  /*0520*/  FMUL R27, R27, R14 ;  /* 0x0000000e1b1b7220 */ /* 0x000fe20000400000 */
[C-C-:B------:R-:W-:Y:S01]  /*0530*/  FFMA R5, R15.reuse, R5, R18.reuse ;  /* 0x000000050f057223 */ /* 0x140fe20000000012 */
[C-C-:B------:R-:W-:Y:S01]  /*0540*/  FFMA R4, R15.reuse, R4, R18.reuse ;  /* 0x000000040f047223 */ /* 0x140fe20000000012 */
[C-C-:B------:R-:W-:Y:S01]  /*0550*/  FFMA R6, R15.reuse, R7, R18.reuse ;  /* 0x000000070f067223 */ /* 0x140fe20000000012 */
[----:B------:R-:W-:-:S02]  /*0560*/  FFMA R27, R15, R27, R18 ;  /* 0x0000001b0f1b7223 */ /* 0x000fc40000000012 */
[----:B------:R-:W-:Y:S02]  /*0570*/  FSETP.GEU.AND P0, PT, R5, RZ, PT ;  /* 0x000000ff0500720b */ /* 0x000fe40003f0e000 */
[----:B------:R-:W-:Y:S02]  /*0580*/  FSETP.GEU.AND P2, PT, R4, RZ, PT ;  /* 0x000000ff0400720b */ /* 0x000fe40003f4e000 */
[----:B------:R-:W-:Y:S02]  /*0590*/  FSETP.GEU.AND P1, PT, R6, RZ, PT ;  /* 0x000000ff0600720b */ /* 0x000fe40003f2e000 */
[----:B------:R-:W-:Y:S02]  /*05a0*/  FSETP.GEU.AND P3, PT, R27, RZ, PT ;  /* 0x000000ff1b00720b */ /* 0x000fe40003f6e000 */
[----:B------:R-:W-:Y:S01]  /*05b0*/  SEL R7, R5, RZ, P0 ;  /* 0x000000ff05077207 */ /* 0x000fe20000000000 */
[----:B-1----:R-:W-:Y:S01]  /*05c0*/  IMAD.WIDE R2, R0, 0x4, R2 ;  /* 0x0000000400027825 */ /* 0x002fe200078e0202 */
[----:B------:R-:W-:-:S02]  /*05d0*/  SEL R5, R4, RZ, P2 ;  /* 0x000000ff04057207 */ /* 0x000fc40001000000 */
[----:B------:R-:W-:Y:S02]  /*05e0*/  SEL R6, R6, RZ, P1 ;  /* 0x000000ff06067207 */ /* 0x000fe40000800000 */
[----:B------:R-:W-:Y:S01]  /*05f0*/  SEL R4, R27, RZ, P3 ;  /* 0x000000ff1b047207 */ /* 0x000fe20001800000 */
[----:B------:R-:W-:Y:S04]  /*0600*/  STG.E.128 desc[UR4][R12.64], R8 ;  /* 0x000000080c007986 */ /* 0x000fe8000c101d04 */
[----:B------:R-:W-:Y:S01]  /*0610*/  STG.E.128 desc[UR4][R2.64], R4 ;  /* 0x0000000402007986 */ /* 0x000fe2000c101d04 */
[----:B------:R-:W-:Y:S05]  /*0620*/  EXIT ;  /* 0x000000000000794d */ /* 0x000fea0003800000 */
.L_x_0:
[----:B------:R-:W-:-:S00]  /*0630*/  BRA `(.L_x_0) ;  /* 0xfffffffc00fc7947 */ /* 0x000fc0000383ffff */
[----:B------:R-:W-:-:S00]  /*0640*/  NOP ;  /* 0x0000000000007918 */ /* 0x000fc00000000000 */
        /* <DEDUP_REMOVED lines=11> */
.L_x_1:


//--------------------- .nv.global.init           --------------------------
	.section	.nv.global.init,"aw",@progbits
.nv.global.init:
	.type		_$_str,@object
	.size		_$_str,(_$_str_$_2 - _$_str)
_$_str:
        /*0000*/ 	.byte	0x5f, 0x5f, 0x43, 0x55, 0x44, 0x41, 0x5f, 0x46, 0x54, 0x5a, 0x00
	.type		_$_str_$_2,@object
	.size		_$_str_$_2,(.L_1 - _$_str_$_2)
_$_str_$_2:
        /*000b*/ 	.byte	0x5f, 0x5f, 0x43, 0x55, 0x44, 0x41, 0x5f, 0x50, 0x52, 0x45, 0x43, 0x5f, 0x53, 0x51, 0x52, 0x54
        /*001b*/ 	.byte	0x00
.L_1:


//--------------------- .nv.constant0.triton_poi_fused__native_batch_norm_legit_no_training_cat_relu_39 --------------------------
	.section	.nv.constant0.triton_poi_fused__native_batch_norm_legit_no_training_cat_relu_39,"a",@progbits
	.sectionflags	@""
	.align	4
.nv.constant0.triton_poi_fused__native_batch_norm_legit_no_training_cat_relu_39:
	.zero		596
